//
// Generated by NVIDIA NVVM Compiler
//
// Compiler Build ID: CL-36424714
// Cuda compilation tools, release 13.0, V13.0.88
// Based on NVVM 20.0.0
//

.version 9.0
.target sm_100
.address_size 64

	// .globl	_Z9matAddRowPiS_S_ii

.visible .entry _Z9matAddRowPiS_S_ii(
	.param .u64 .ptr .align 1 _Z9matAddRowPiS_S_ii_param_0,
	.param .u64 .ptr .align 1 _Z9matAddRowPiS_S_ii_param_1,
	.param .u64 .ptr .align 1 _Z9matAddRowPiS_S_ii_param_2,
	.param .u32 _Z9matAddRowPiS_S_ii_param_3,
	.param .u32 _Z9matAddRowPiS_S_ii_param_4
)
{
	.reg .pred 	%p<12>;
	.reg .b32 	%r<116>;
	.reg .b64 	%rd<56>;

	ld.param.u64 	%rd22, [_Z9matAddRowPiS_S_ii_param_0];
	ld.param.u64 	%rd23, [_Z9matAddRowPiS_S_ii_param_1];
	ld.param.u64 	%rd24, [_Z9matAddRowPiS_S_ii_param_2];
	ld.param.u32 	%r19, [_Z9matAddRowPiS_S_ii_param_3];
	ld.param.u32 	%r18, [_Z9matAddRowPiS_S_ii_param_4];
	cvta.to.global.u64 	%rd1, %rd24;
	cvta.to.global.u64 	%rd2, %rd23;
	cvta.to.global.u64 	%rd3, %rd22;
	mov.u32 	%r1, %tid.x;
	setp.ge.s32 	%p1, %r1, %r19;
	setp.lt.s32 	%p2, %r18, 1;
	or.pred  	%p3, %p1, %p2;
	@%p3 bra 	$L__BB0_13;
	mul.lo.s32 	%r2, %r18, %r1;
	and.b32  	%r3, %r18, 15;
	setp.lt.u32 	%p4, %r18, 16;
	mov.b32 	%r113, 0;
	@%p4 bra 	$L__BB0_4;
	and.b32  	%r113, %r18, 2147483632;
	neg.s32 	%r111, %r113;
	mul.wide.u32 	%rd25, %r2, 4;
	add.s64 	%rd26, %rd25, 32;
	add.s64 	%rd52, %rd1, %rd26;
	add.s64 	%rd51, %rd2, %rd26;
	add.s64 	%rd50, %rd3, %rd26;
$L__BB0_3:
	.pragma "nounroll";
	ld.global.u32 	%r21, [%rd50+-32];
	ld.global.u32 	%r22, [%rd51+-32];
	add.s32 	%r23, %r22, %r21;
	st.global.u32 	[%rd52+-32], %r23;
	ld.global.u32 	%r24, [%rd50+-28];
	ld.global.u32 	%r25, [%rd51+-28];
	add.s32 	%r26, %r25, %r24;
	st.global.u32 	[%rd52+-28], %r26;
	ld.global.u32 	%r27, [%rd50+-24];
	ld.global.u32 	%r28, [%rd51+-24];
	add.s32 	%r29, %r28, %r27;
	st.global.u32 	[%rd52+-24], %r29;
	ld.global.u32 	%r30, [%rd50+-20];
	ld.global.u32 	%r31, [%rd51+-20];
	add.s32 	%r32, %r31, %r30;
	st.global.u32 	[%rd52+-20], %r32;
	ld.global.u32 	%r33, [%rd50+-16];
	ld.global.u32 	%r34, [%rd51+-16];
	add.s32 	%r35, %r34, %r33;
	st.global.u32 	[%rd52+-16], %r35;
	ld.global.u32 	%r36, [%rd50+-12];
	ld.global.u32 	%r37, [%rd51+-12];
	add.s32 	%r38, %r37, %r36;
	st.global.u32 	[%rd52+-12], %r38;
	ld.global.u32 	%r39, [%rd50+-8];
	ld.global.u32 	%r40, [%rd51+-8];
	add.s32 	%r41, %r40, %r39;
	st.global.u32 	[%rd52+-8], %r41;
	ld.global.u32 	%r42, [%rd50+-4];
	ld.global.u32 	%r43, [%rd51+-4];
	add.s32 	%r44, %r43, %r42;
	st.global.u32 	[%rd52+-4], %r44;
	ld.global.u32 	%r45, [%rd50];
	ld.global.u32 	%r46, [%rd51];
	add.s32 	%r47, %r46, %r45;
	st.global.u32 	[%rd52], %r47;
	ld.global.u32 	%r48, [%rd50+4];
	ld.global.u32 	%r49, [%rd51+4];
	add.s32 	%r50, %r49, %r48;
	st.global.u32 	[%rd52+4], %r50;
	ld.global.u32 	%r51, [%rd50+8];
	ld.global.u32 	%r52, [%rd51+8];
	add.s32 	%r53, %r52, %r51;
	st.global.u32 	[%rd52+8], %r53;
	ld.global.u32 	%r54, [%rd50+12];
	ld.global.u32 	%r55, [%rd51+12];
	add.s32 	%r56, %r55, %r54;
	st.global.u32 	[%rd52+12], %r56;
	ld.global.u32 	%r57, [%rd50+16];
	ld.global.u32 	%r58, [%rd51+16];
	add.s32 	%r59, %r58, %r57;
	st.global.u32 	[%rd52+16], %r59;
	ld.global.u32 	%r60, [%rd50+20];
	ld.global.u32 	%r61, [%rd51+20];
	add.s32 	%r62, %r61, %r60;
	st.global.u32 	[%rd52+20], %r62;
	ld.global.u32 	%r63, [%rd50+24];
	ld.global.u32 	%r64, [%rd51+24];
	add.s32 	%r65, %r64, %r63;
	st.global.u32 	[%rd52+24], %r65;
	ld.global.u32 	%r66, [%rd50+28];
	ld.global.u32 	%r67, [%rd51+28];
	add.s32 	%r68, %r67, %r66;
	st.global.u32 	[%rd52+28], %r68;
	add.s32 	%r111, %r111, 16;
	add.s64 	%rd52, %rd52, 64;
	add.s64 	%rd51, %rd51, 64;
	add.s64 	%rd50, %rd50, 64;
	setp.ne.s32 	%p5, %r111, 0;
	@%p5 bra 	$L__BB0_3;
$L__BB0_4:
	setp.eq.s32 	%p6, %r3, 0;
	@%p6 bra 	$L__BB0_13;
	and.b32  	%r9, %r18, 7;
	setp.lt.u32 	%p7, %r3, 8;
	@%p7 bra 	$L__BB0_7;
	add.s32 	%r69, %r113, %r2;
	mul.wide.u32 	%rd27, %r69, 4;
	add.s64 	%rd28, %rd3, %rd27;
	ld.global.u32 	%r70, [%rd28];
	add.s64 	%rd29, %rd2, %rd27;
	ld.global.u32 	%r71, [%rd29];
	add.s32 	%r72, %r71, %r70;
	add.s64 	%rd30, %rd1, %rd27;
	st.global.u32 	[%rd30], %r72;
	cvt.u64.u32 	%rd31, %r2;
	cvt.u64.u32 	%rd32, %r113;
	add.s64 	%rd33, %rd32, %rd31;
	shl.b64 	%rd34, %rd33, 2;
	add.s64 	%rd35, %rd3, %rd34;
	ld.global.u32 	%r73, [%rd35+4];
	add.s64 	%rd36, %rd2, %rd34;
	ld.global.u32 	%r74, [%rd36+4];
	add.s32 	%r75, %r74, %r73;
	add.s64 	%rd37, %rd1, %rd34;
	st.global.u32 	[%rd37+4], %r75;
	ld.global.u32 	%r76, [%rd35+8];
	ld.global.u32 	%r77, [%rd36+8];
	add.s32 	%r78, %r77, %r76;
	st.global.u32 	[%rd37+8], %r78;
	ld.global.u32 	%r79, [%rd35+12];
	ld.global.u32 	%r80, [%rd36+12];
	add.s32 	%r81, %r80, %r79;
	st.global.u32 	[%rd37+12], %r81;
	ld.global.u32 	%r82, [%rd35+16];
	ld.global.u32 	%r83, [%rd36+16];
	add.s32 	%r84, %r83, %r82;
	st.global.u32 	[%rd37+16], %r84;
	ld.global.u32 	%r85, [%rd35+20];
	ld.global.u32 	%r86, [%rd36+20];
	add.s32 	%r87, %r86, %r85;
	st.global.u32 	[%rd37+20], %r87;
	ld.global.u32 	%r88, [%rd35+24];
	ld.global.u32 	%r89, [%rd36+24];
	add.s32 	%r90, %r89, %r88;
	st.global.u32 	[%rd37+24], %r90;
	ld.global.u32 	%r91, [%rd35+28];
	ld.global.u32 	%r92, [%rd36+28];
	add.s32 	%r93, %r92, %r91;
	st.global.u32 	[%rd37+28], %r93;
	add.s32 	%r113, %r113, 8;
$L__BB0_7:
	setp.eq.s32 	%p8, %r9, 0;
	@%p8 bra 	$L__BB0_13;
	and.b32  	%r12, %r18, 3;
	setp.lt.u32 	%p9, %r9, 4;
	@%p9 bra 	$L__BB0_10;
	add.s32 	%r94, %r113, %r2;
	mul.wide.u32 	%rd38, %r94, 4;
	add.s64 	%rd39, %rd3, %rd38;
	ld.global.u32 	%r95, [%rd39];
	add.s64 	%rd40, %rd2, %rd38;
	ld.global.u32 	%r96, [%rd40];
	add.s32 	%r97, %r96, %r95;
	add.s64 	%rd41, %rd1, %rd38;
	st.global.u32 	[%rd41], %r97;
	cvt.u64.u32 	%rd42, %r2;
	cvt.u64.u32 	%rd43, %r113;
	add.s64 	%rd44, %rd43, %rd42;
	shl.b64 	%rd45, %rd44, 2;
	add.s64 	%rd46, %rd3, %rd45;
	ld.global.u32 	%r98, [%rd46+4];
	add.s64 	%rd47, %rd2, %rd45;
	ld.global.u32 	%r99, [%rd47+4];
	add.s32 	%r100, %r99, %r98;
	add.s64 	%rd48, %rd1, %rd45;
	st.global.u32 	[%rd48+4], %r100;
	ld.global.u32 	%r101, [%rd46+8];
	ld.global.u32 	%r102, [%rd47+8];
	add.s32 	%r103, %r102, %r101;
	st.global.u32 	[%rd48+8], %r103;
	ld.global.u32 	%r104, [%rd46+12];
	ld.global.u32 	%r105, [%rd47+12];
	add.s32 	%r106, %r105, %r104;
	st.global.u32 	[%rd48+12], %r106;
	add.s32 	%r113, %r113, 4;
$L__BB0_10:
	setp.eq.s32 	%p10, %r12, 0;
	@%p10 bra 	$L__BB0_13;
	add.s32 	%r107, %r113, %r2;
	mul.wide.u32 	%rd49, %r107, 4;
	add.s64 	%rd55, %rd1, %rd49;
	add.s64 	%rd54, %rd2, %rd49;
	add.s64 	%rd53, %rd3, %rd49;
	neg.s32 	%r115, %r12;
$L__BB0_12:
	.pragma "nounroll";
	ld.global.u32 	%r108, [%rd53];
	ld.global.u32 	%r109, [%rd54];
	add.s32 	%r110, %r109, %r108;
	st.global.u32 	[%rd55], %r110;
	add.s64 	%rd55, %rd55, 4;
	add.s64 	%rd54, %rd54, 4;
	add.s64 	%rd53, %rd53, 4;
	add.s32 	%r115, %r115, 1;
	setp.ne.s32 	%p11, %r115, 0;
	@%p11 bra 	$L__BB0_12;
$L__BB0_13:
	ret;

}


// ===== COMPILED SASS (sm_100) =====

	.target	sm_100

	.elftype	@"ET_EXEC"


//--------------------- .note.nv.tkinfo           --------------------------
	.section	.note.nv.tkinfo,"",@"SHT_NOTE"
	.sectionflags	@"SHF_NOTE_NV_TKINFO"
	.tkinfo
        /*0018*/ 	.word	0x00000002
        /*0030*/ 	.string	""
        /*0030*/ 	.string	"ptxas"
        /*0030*/ 	.string	"Cuda compilation tools, release 13.0, V13.0.88"
        /*0030*/ 	.string	"Build cuda_13.0.r13.0/compiler.36424714_0"
        /*0030*/ 	.string	"-arch sm_100 -m 64 "



//--------------------- .note.nv.cuinfo           --------------------------
	.section	.note.nv.cuinfo,"",@"SHT_NOTE"
	.sectionflags	@"SHF_NOTE_NV_CUINFO"
        /*0018*/ 	.short	0x0002
        /*001a*/ 	.short	0x0064
        /*001c*/ 	.short	0x0082
	.zero		2


//--------------------- .nv.info                  --------------------------
	.section	.nv.info,"",@"SHT_CUDA_INFO"
	.align	4


	//----- nvinfo : EIATTR_REGCOUNT
	.align		4
        /*0000*/ 	.byte	0x04, 0x2f
        /*0002*/ 	.short	(.L_1 - .L_0)
	.align		4
.L_0:
        /*0004*/ 	.word	index@(_Z9matAddRowPiS_S_ii)
        /*0008*/ 	.word	0x00000016


	//----- nvinfo : EIATTR_FRAME_SIZE
	.align		4
.L_1:
        /*000c*/ 	.byte	0x04, 0x11
        /*000e*/ 	.short	(.L_3 - .L_2)
	.align		4
.L_2:
        /*0010*/ 	.word	index@(_Z9matAddRowPiS_S_ii)
        /*0014*/ 	.word	0x00000000


	//----- nvinfo : EIATTR_MIN_STACK_SIZE
	.align		4
.L_3:
        /*0018*/ 	.byte	0x04, 0x12
        /*001a*/ 	.short	(.L_5 - .L_4)
	.align		4
.L_4:
        /*001c*/ 	.word	index@(_Z9matAddRowPiS_S_ii)
        /*0020*/ 	.word	0x00000000
.L_5:


//--------------------- .nv.compat                --------------------------
	.section	.nv.compat,"",@"SHT_CUDA_COMPAT_INFO"
	.align	4
        /*0000*/ 	.byte	0x02, 0x09, 0x00, 0x00, 0x02, 0x02, 0x01, 0x00, 0x02, 0x05, 0x05, 0x00, 0x03, 0x07, 0x01, 0x01
        /*0010*/ 	.byte	0x02, 0x03, 0x00, 0x00, 0x02, 0x06, 0x01, 0x00, 0x04, 0x0b, 0x08, 0x00, 0x09, 0x00, 0x00, 0x00
        /*0020*/ 	.byte	0x00, 0x00, 0x00, 0x00


//--------------------- .nv.info._Z9matAddRowPiS_S_ii --------------------------
	.section	.nv.info._Z9matAddRowPiS_S_ii,"",@"SHT_CUDA_INFO"
	.sectionflags	@""
	.align	4


	//----- nvinfo : EIATTR_CUDA_API_VERSION
	.align		4
        /*0000*/ 	.byte	0x04, 0x37
        /*0002*/ 	.short	(.L_7 - .L_6)
.L_6:
        /*0004*/ 	.word	0x00000082


	//----- nvinfo : EIATTR_KPARAM_INFO
	.align		4
.L_7:
        /*0008*/ 	.byte	0x04, 0x17
        /*000a*/ 	.short	(.L_9 - .L_8)
.L_8:
        /*000c*/ 	.word	0x00000000
        /*0010*/ 	.short	0x0004
        /*0012*/ 	.short	0x001c
        /*0014*/ 	.byte	0x00, 0xf0, 0x11, 0x00


	//----- nvinfo : EIATTR_KPARAM_INFO
	.align		4
.L_9:
        /*0018*/ 	.byte	0x04, 0x17
        /*001a*/ 	.short	(.L_11 - .L_10)
.L_10:
        /*001c*/ 	.word	0x00000000
        /*0020*/ 	.short	0x0003
        /*0022*/ 	.short	0x0018
        /*0024*/ 	.byte	0x00, 0xf0, 0x11, 0x00


	//----- nvinfo : EIATTR_KPARAM_INFO
	.align		4
.L_11:
        /*0028*/ 	.byte	0x04, 0x17
        /*002a*/ 	.short	(.L_13 - .L_12)
.L_12:
        /*002c*/ 	.word	0x00000000
        /*0030*/ 	.short	0x0002
        /*0032*/ 	.short	0x0010
        /*0034*/ 	.byte	0x00, 0xf5, 0x21, 0x00


	//----- nvinfo : EIATTR_KPARAM_INFO
	.align		4
.L_13:
        /*0038*/ 	.byte	0x04, 0x17
        /*003a*/ 	.short	(.L_15 - .L_14)
.L_14:
        /*003c*/ 	.word	0x00000000
        /*0040*/ 	.short	0x0001
        /*0042*/ 	.short	0x0008
        /*0044*/ 	.byte	0x00, 0xf5, 0x21, 0x00


	//----- nvinfo : EIATTR_KPARAM_INFO
	.align		4
.L_15:
        /*0048*/ 	.byte	0x04, 0x17
        /*004a*/ 	.short	(.L_17 - .L_16)
.L_16:
        /*004c*/ 	.word	0x00000000
        /*0050*/ 	.short	0x0000
        /*0052*/ 	.short	0x0000
        /*0054*/ 	.byte	0x00, 0xf5, 0x21, 0x00


	//----- nvinfo : EIATTR_SPARSE_MMA_MASK
	.align		4
.L_17:
        /*0058*/ 	.byte	0x03, 0x50
        /*005a*/ 	.short	0x0000


	//----- nvinfo : EIATTR_MAXREG_COUNT
	.align		4
        /*005c*/ 	.byte	0x03, 0x1b
        /*005e*/ 	.short	0x00ff


	//----- nvinfo : EIATTR_MERCURY_ISA_VERSION
	.align		4
        /*0060*/ 	.byte	0x03, 0x5f
        /*0062*/ 	.short	0x0101


	//----- nvinfo : EIATTR_VRC_CTA_INIT_COUNT
	.align		4
        /*0064*/ 	.byte	0x02, 0x4a
	.zero		1
	.zero		1


	//----- nvinfo : EIATTR_EXIT_INSTR_OFFSETS
	.align		4
        /*0068*/ 	.byte	0x04, 0x1c
        /*006a*/ 	.short	(.L_19 - .L_18)


	//   ....[0]....
.L_18:
        /*006c*/ 	.word	0x00000050


	//   ....[1]....
        /*0070*/ 	.word	0x00000670


	//   ....[2]....
        /*0074*/ 	.word	0x00000a00


	//   ....[3]....
        /*0078*/ 	.word	0x00000c90


	//   ....[4]....
        /*007c*/ 	.word	0x00000e80


	//----- nvinfo : EIATTR_CBANK_PARAM_SIZE
	.align		4
.L_19:
        /*0080*/ 	.byte	0x03, 0x19
        /*0082*/ 	.short	0x0020


	//----- nvinfo : EIATTR_PARAM_CBANK
	.align		4
        /*0084*/ 	.byte	0x04, 0x0a
        /*0086*/ 	.short	(.L_21 - .L_20)
	.align		4
.L_20:
        /*0088*/ 	.word	index@(.nv.constant0._Z9matAddRowPiS_S_ii)
        /*008c*/ 	.short	0x0380
        /*008e*/ 	.short	0x0020


	//----- nvinfo : EIATTR_SW_WAR
	.align		4
.L_21:
        /*0090*/ 	.byte	0x04, 0x36
        /*0092*/ 	.short	(.L_23 - .L_22)
.L_22:
        /*0094*/ 	.word	0x00000008
.L_23:


//--------------------- .nv.callgraph             --------------------------
	.section	.nv.callgraph,"",@"SHT_CUDA_CALLGRAPH"
	.align	4
	.sectionentsize	8
	.align		4
        /*0000*/ 	.word	0x00000000
	.align		4
        /*0004*/ 	.word	0xffffffff
	.align		4
        /*0008*/ 	.word	0x00000000
	.align		4
        /*000c*/ 	.word	0xfffffffe
	.align		4
        /*0010*/ 	.word	0x00000000
	.align		4
        /*0014*/ 	.word	0xfffffffd
	.align		4
        /*0018*/ 	.word	0x00000000
	.align		4
        /*001c*/ 	.word	0xfffffffc


//--------------------- .text._Z9matAddRowPiS_S_ii --------------------------
	.section	.text._Z9matAddRowPiS_S_ii,"ax",@progbits
	.align	128
        .global         _Z9matAddRowPiS_S_ii
        .type           _Z9matAddRowPiS_S_ii,@function
        .size           _Z9matAddRowPiS_S_ii,(.L_x_6 - _Z9matAddRowPiS_S_ii)
        .other          _Z9matAddRowPiS_S_ii,@"STO_CUDA_ENTRY STV_DEFAULT"
_Z9matAddRowPiS_S_ii:
.text._Z9matAddRowPiS_S_ii:
[----:B------:R-:W-:Y:S01]  /*0000*/  LDC R1, c[0x0][0x37c] ;  /* 0x0000df00ff017b82 */ /* 0x000fe20000000800 */
[----:B------:R-:W0:Y:S07]  /*0010*/  S2R R0, SR_TID.X ;  /* 0x0000000000007919 */ /* 0x000e2e0000002100 */
[----:B------:R-:W1:Y:S02]  /*0020*/  LDC.64 R4, c[0x0][0x398] ;  /* 0x0000e600ff047b82 */ /* 0x000e640000000a00 */
[----:B-1----:R-:W-:-:S04]  /*0030*/  ISETP.GE.AND P0, PT, R5, 0x1, PT ;  /* 0x000000010500780c */ /* 0x002fc80003f06270 */
[----:B0-----:R-:W-:-:S13]  /*0040*/  ISETP.GE.OR P0, PT, R0, R4, !P0 ;  /* 0x000000040000720c */ /* 0x001fda0004706670 */
[----:B------:R-:W-:Y:S05]  /*0050*/  @P0 EXIT ;  /* 0x000000000000094d */ /* 0x000fea0003800000 */
[C---:B------:R-:W-:Y:S01]  /*0060*/  ISETP.GE.U32.AND P1, PT, R5.reuse, 0x10, PT ;  /* 0x000000100500780c */ /* 0x040fe20003f26070 */
[----:B------:R-:W0:Y:S01]  /*0070*/  LDCU.64 UR4, c[0x0][0x358] ;  /* 0x00006b00ff0477ac */ /* 0x000e220008000a00 */
[----:B------:R-:W-:Y:S01]  /*0080*/  LOP3.LUT R12, R5, 0xf, RZ, 0xc0, !PT ;  /* 0x0000000f050c7812 */ /* 0x000fe200078ec0ff */
[----:B------:R-:W-:Y:S02]  /*0090*/  IMAD R0, R0, R5, RZ ;  /* 0x0000000500007224 */ /* 0x000fe400078e02ff */
[----:B------:R-:W-:Y:S01]  /*00a0*/  IMAD.MOV.U32 R3, RZ, RZ, RZ ;  /* 0x000000ffff037224 */ /* 0x000fe200078e00ff */
[----:B------:R-:W-:-:S07]  /*00b0*/  ISETP.NE.AND P0, PT, R12, RZ, PT ;  /* 0x000000ff0c00720c */ /* 0x000fce0003f05270 */
[----:B------:R-:W-:Y:S06]  /*00c0*/  @!P1 BRA `(.L_x_0) ;  /* 0x0000000400689947 */ /* 0x000fec0003800000 */
[----:B------:R-:W1:Y:S01]  /*00d0*/  LDCU.128 UR8, c[0x0][0x380] ;  /* 0x00007000ff0877ac */ /* 0x000e620008000c00 */
[----:B------:R-:W-:Y:S01]  /*00e0*/  IMAD.MOV.U32 R6, RZ, RZ, 0x20 ;  /* 0x00000020ff067424 */ /* 0x000fe200078e00ff */
[----:B------:R-:W-:Y:S01]  /*00f0*/  LOP3.LUT R3, R5, 0x7ffffff0, RZ, 0xc0, !PT ;  /* 0x7ffffff005037812 */ /* 0x000fe200078ec0ff */
[----:B------:R-:W-:Y:S01]  /*0100*/  IMAD.MOV.U32 R7, RZ, RZ, 0x0 ;  /* 0x00000000ff077424 */ /* 0x000fe200078e00ff */
[----:B------:R-:W2:Y:S02]  /*0110*/  LDCU.64 UR6, c[0x0][0x390] ;  /* 0x00007200ff0677ac */ /* 0x000ea40008000a00 */
[----:B------:R-:W-:Y:S01]  /*0120*/  IADD3 R2, PT, PT, -R3, RZ, RZ ;  /* 0x000000ff03027210 */ /* 0x000fe20007ffe1ff */
[----:B------:R-:W-:-:S03]  /*0130*/  IMAD.WIDE.U32 R6, R0, 0x4, R6 ;  /* 0x0000000400067825 */ /* 0x000fc600078e0006 */
[C---:B-1----:R-:W-:Y:S02]  /*0140*/  IADD3 R4, P2, PT, R6.reuse, UR10, RZ ;  /* 0x0000000a06047c10 */ /* 0x042fe4000ff5e0ff */
[C---:B------:R-:W-:Y:S02]  /*0150*/  IADD3 R8, P3, PT, R6.reuse, UR8, RZ ;  /* 0x0000000806087c10 */ /* 0x040fe4000ff7e0ff */
[----:B--2---:R-:W-:Y:S02]  /*0160*/  IADD3 R14, P1, PT, R6, UR6, RZ ;  /* 0x00000006060e7c10 */ /* 0x004fe4000ff3e0ff */
[C---:B------:R-:W-:Y:S02]  /*0170*/  IADD3.X R13, PT, PT, R7.reuse, UR11, RZ, P2, !PT ;  /* 0x0000000b070d7c10 */ /* 0x040fe400097fe4ff */
[C---:B------:R-:W-:Y:S02]  /*0180*/  IADD3.X R15, PT, PT, R7.reuse, UR7, RZ, P1, !PT ;  /* 0x00000007070f7c10 */ /* 0x040fe40008ffe4ff */
[----:B------:R-:W-:-:S07]  /*0190*/  IADD3.X R9, PT, PT, R7, UR9, RZ, P3, !PT ;  /* 0x0000000907097c10 */ /* 0x000fce0009ffe4ff */
.L_x_1:
[----:B------:R-:W-:Y:S02]  /*01a0*/  IMAD.MOV.U32 R6, RZ, RZ, R4 ;  /* 0x000000ffff067224 */ /* 0x000fe400078e0004 */
[----:B------:R-:W-:Y:S01]  /*01b0*/  IMAD.MOV.U32 R7, RZ, RZ, R13 ;  /* 0x000000ffff077224 */ /* 0x000fe200078e000d */
[----:B0-----:R-:W2:Y:S04]  /*01c0*/  LDG.E R4, desc[UR4][R8.64+-0x20] ;  /* 0xffffe00408047981 */ /* 0x001ea8000c1e1900 */
[----:B-1----:R-:W2:Y:S01]  /*01d0*/  LDG.E R11, desc[UR4][R6.64+-0x20] ;  /* 0xffffe004060b7981 */ /* 0x002ea2000c1e1900 */
[----:B------:R-:W-:Y:S01]  /*01e0*/  MOV R10, R14 ;  /* 0x0000000e000a7202 */ /* 0x000fe20000000f00 */
[----:B--2---:R-:W-:Y:S02]  /*01f0*/  IMAD.IADD R13, R4, 0x1, R11 ;  /* 0x00000001040d7824 */ /* 0x004fe400078e020b */
[----:B------:R-:W-:-:S05]  /*0200*/  IMAD.MOV.U32 R11, RZ, RZ, R15 ;  /* 0x000000ffff0b7224 */ /* 0x000fca00078e000f */
[----:B------:R0:W-:Y:S04]  /*0210*/  STG.E desc[UR4][R10.64+-0x20], R13 ;  /* 0xffffe00d0a007986 */ /* 0x0001e8000c101904 */
[----:B------:R-:W2:Y:S04]  /*0220*/  LDG.E R4, desc[UR4][R8.64+-0x1c] ;  /* 0xffffe40408047981 */ /* 0x000ea8000c1e1900 */
[----:B------:R-:W2:Y:S02]  /*0230*/  LDG.E R15, desc[UR4][R6.64+-0x1c] ;  /* 0xffffe404060f7981 */ /* 0x000ea4000c1e1900 */
[----:B--2---:R-:W-:-:S05]  /*0240*/  IMAD.IADD R15, R4, 0x1, R15 ;  /* 0x00000001040f7824 */ /* 0x004fca00078e020f */
[----:B------:R1:W-:Y:S04]  /*0250*/  STG.E desc[UR4][R10.64+-0x1c], R15 ;  /* 0xffffe40f0a007986 */ /* 0x0003e8000c101904 */
[----:B------:R-:W2:Y:S04]  /*0260*/  LDG.E R4, desc[UR4][R8.64+-0x18] ;  /* 0xffffe80408047981 */ /* 0x000ea8000c1e1900 */
[----:B------:R-:W2:Y:S02]  /*0270*/  LDG.E R17, desc[UR4][R6.64+-0x18] ;  /* 0xffffe80406117981 */ /* 0x000ea4000c1e1900 */
[----:B--2---:R-:W-:-:S05]  /*0280*/  IMAD.IADD R17, R4, 0x1, R17 ;  /* 0x0000000104117824 */ /* 0x004fca00078e0211 */
[----:B------:R2:W-:Y:S04]  /*0290*/  STG.E desc[UR4][R10.64+-0x18], R17 ;  /* 0xffffe8110a007986 */ /* 0x0005e8000c101904 */
[----:B------:R-:W3:Y:S04]  /*02a0*/  LDG.E R4, desc[UR4][R8.64+-0x14] ;  /* 0xffffec0408047981 */ /* 0x000ee8000c1e1900 */
[----:B------:R-:W3:Y:S02]  /*02b0*/  LDG.E R19, desc[UR4][R6.64+-0x14] ;  /* 0xffffec0406137981 */ /* 0x000ee4000c1e1900 */
[----:B---3--:R-:W-:-:S05]  /*02c0*/  IADD3 R19, PT, PT, R4, R19, RZ ;  /* 0x0000001304137210 */ /* 0x008fca0007ffe0ff */
[----:B------:R3:W-:Y:S04]  /*02d0*/  STG.E desc[UR4][R10.64+-0x14], R19 ;  /* 0xffffec130a007986 */ /* 0x0007e8000c101904 */
[----:B------:R-:W4:Y:S04]  /*02e0*/  LDG.E R4, desc[UR4][R8.64+-0x10] ;  /* 0xfffff00408047981 */ /* 0x000f28000c1e1900 */
[----:B0-----:R-:W4:Y:S02]  /*02f0*/  LDG.E R13, desc[UR4][R6.64+-0x10] ;  /* 0xfffff004060d7981 */ /* 0x001f24000c1e1900 */
[----:B----4-:R-:W-:-:S05]  /*0300*/  IMAD.IADD R13, R4, 0x1, R13 ;  /* 0x00000001040d7824 */ /* 0x010fca00078e020d */
[----:B------:R0:W-:Y:S04]  /*0310*/  STG.E desc[UR4][R10.64+-0x10], R13 ;  /* 0xfffff00d0a007986 */ /* 0x0001e8000c101904 */
[----:B------:R-:W4:Y:S04]  /*0320*/  LDG.E R4, desc[UR4][R8.64+-0xc] ;  /* 0xfffff40408047981 */ /* 0x000f28000c1e1900 */
[----:B-1----:R-:W4:Y:S02]  /*0330*/  LDG.E R15, desc[UR4][R6.64+-0xc] ;  /* 0xfffff404060f7981 */ /* 0x002f24000c1e1900 */
[----:B----4-:R-:W-:-:S05]  /*0340*/  IMAD.IADD R15, R4, 0x1, R15 ;  /* 0x00000001040f7824 */ /* 0x010fca00078e020f */
[----:B------:R1:W-:Y:S04]  /*0350*/  STG.E desc[UR4][R10.64+-0xc], R15 ;  /* 0xfffff40f0a007986 */ /* 0x0003e8000c101904 */
[----:B------:R-:W4:Y:S04]  /*0360*/  LDG.E R4, desc[UR4][R8.64+-0x8] ;  /* 0xfffff80408047981 */ /* 0x000f28000c1e1900 */
[----:B--2---:R-:W4:Y:S02]  /*0370*/  LDG.E R17, desc[UR4][R6.64+-0x8] ;  /* 0xfffff80406117981 */ /* 0x004f24000c1e1900 */
[----:B----4-:R-:W-:-:S05]  /*0380*/  IMAD.IADD R17, R4, 0x1, R17 ;  /* 0x0000000104117824 */ /* 0x010fca00078e0211 */
[----:B------:R2:W-:Y:S04]  /*0390*/  STG.E desc[UR4][R10.64+-0x8], R17 ;  /* 0xfffff8110a007986 */ /* 0x0005e8000c101904 */
[----:B------:R-:W4:Y:S04]  /*03a0*/  LDG.E R4, desc[UR4][R8.64+-0x4] ;  /* 0xfffffc0408047981 */ /* 0x000f28000c1e1900 */
[----:B---3--:R-:W4:Y:S02]  /*03b0*/  LDG.E R19, desc[UR4][R6.64+-0x4] ;  /* 0xfffffc0406137981 */ /* 0x008f24000c1e1900 */
[----:B----4-:R-:W-:-:S05]  /*03c0*/  IADD3 R19, PT, PT, R4, R19, RZ ;  /* 0x0000001304137210 */ /* 0x010fca0007ffe0ff */
        /* <DEDUP_REMOVED lines=20> */
[----:B------:R-:W-:Y:S04]  /*0510*/  STG.E desc[UR4][R10.64+0x10], R13 ;  /* 0x0000100d0a007986 */ /* 0x000fe8000c101904 */
[----:B------:R-:W4:Y:S04]  /*0520*/  LDG.E R4, desc[UR4][R8.64+0x14] ;  /* 0x0000140408047981 */ /* 0x000f28000c1e1900 */
[----:B-1----:R-:W4:Y:S02]  /*0530*/  LDG.E R15, desc[UR4][R6.64+0x14] ;  /* 0x00001404060f7981 */ /* 0x002f24000c1e1900 */
[----:B----4-:R-:W-:-:S05]  /*0540*/  IMAD.IADD R15, R4, 0x1, R15 ;  /* 0x00000001040f7824 */ /* 0x010fca00078e020f */
[----:B------:R0:W-:Y:S04]  /*0550*/  STG.E desc[UR4][R10.64+0x14], R15 ;  /* 0x0000140f0a007986 */ /* 0x0001e8000c101904 */
[----:B------:R-:W4:Y:S04]  /*0560*/  LDG.E R4, desc[UR4][R8.64+0x18] ;  /* 0x0000180408047981 */ /* 0x000f28000c1e1900 */
[----:B--2---:R-:W4:Y:S01]  /*0570*/  LDG.E R17, desc[UR4][R6.64+0x18] ;  /* 0x0000180406117981 */ /* 0x004f22000c1e1900 */
[----:B------:R-:W-:Y:S02]  /*0580*/  VIADD R2, R2, 0x10 ;  /* 0x0000001002027836 */ /* 0x000fe40000000000 */
[----:B----4-:R-:W-:-:S05]  /*0590*/  IMAD.IADD R17, R4, 0x1, R17 ;  /* 0x0000000104117824 */ /* 0x010fca00078e0211 */
[----:B------:R1:W-:Y:S04]  /*05a0*/  STG.E desc[UR4][R10.64+0x18], R17 ;  /* 0x000018110a007986 */ /* 0x0003e8000c101904 */
[----:B------:R2:W4:Y:S04]  /*05b0*/  LDG.E R4, desc[UR4][R8.64+0x1c] ;  /* 0x00001c0408047981 */ /* 0x000528000c1e1900 */
[----:B---3--:R-:W4:Y:S01]  /*05c0*/  LDG.E R19, desc[UR4][R6.64+0x1c] ;  /* 0x00001c0406137981 */ /* 0x008f22000c1e1900 */
[----:B------:R-:W-:Y:S02]  /*05d0*/  ISETP.NE.AND P1, PT, R2, RZ, PT ;  /* 0x000000ff0200720c */ /* 0x000fe40003f25270 */
[----:B------:R-:W-:-:S02]  /*05e0*/  IADD3 R14, P2, PT, R10, 0x40, RZ ;  /* 0x000000400a0e7810 */ /* 0x000fc40007f5e0ff */
[----:B--2---:R-:W-:-:S03]  /*05f0*/  IADD3 R8, P4, PT, R8, 0x40, RZ ;  /* 0x0000004008087810 */ /* 0x004fc60007f9e0ff */
[----:B0-----:R-:W-:Y:S01]  /*0600*/  IMAD.X R15, RZ, RZ, R11, P2 ;  /* 0x000000ffff0f7224 */ /* 0x001fe200010e060b */
[----:B------:R-:W-:Y:S02]  /*0610*/  IADD3.X R9, PT, PT, RZ, R9, RZ, P4, !PT ;  /* 0x00000009ff097210 */ /* 0x000fe400027fe4ff */
[----:B----4-:R-:W-:Y:S02]  /*0620*/  IADD3 R19, PT, PT, R4, R19, RZ ;  /* 0x0000001304137210 */ /* 0x010fe40007ffe0ff */
[----:B------:R-:W-:-:S03]  /*0630*/  IADD3 R4, P3, PT, R6, 0x40, RZ ;  /* 0x0000004006047810 */ /* 0x000fc60007f7e0ff */
[----:B------:R1:W-:Y:S02]  /*0640*/  STG.E desc[UR4][R10.64+0x1c], R19 ;  /* 0x00001c130a007986 */ /* 0x0003e4000c101904 */
[----:B------:R-:W-:Y:S01]  /*0650*/  IMAD.X R13, RZ, RZ, R7, P3 ;  /* 0x000000ffff0d7224 */ /* 0x000fe200018e0607 */
[----:B------:R-:W-:Y:S07]  /*0660*/  @P1 BRA `(.L_x_1) ;  /* 0xfffffff800cc1947 */ /* 0x000fee000383ffff */
.L_x_0:
[----:B0-----:R-:W-:Y:S05]  /*0670*/  @!P0 EXIT ;  /* 0x000000000000894d */ /* 0x001fea0003800000 */
[----:B------:R-:W-:Y:S02]  /*0680*/  ISETP.GE.U32.AND P1, PT, R12, 0x8, PT ;  /* 0x000000080c00780c */ /* 0x000fe40003f26070 */
[----:B------:R-:W-:-:S04]  /*0690*/  LOP3.LUT R4, R5, 0x7, RZ, 0xc0, !PT ;  /* 0x0000000705047812 */ /* 0x000fc800078ec0ff */
[----:B------:R-:W-:-:S07]  /*06a0*/  ISETP.NE.AND P0, PT, R4, RZ, PT ;  /* 0x000000ff0400720c */ /* 0x000fce0003f05270 */
[----:B------:R-:W-:Y:S06]  /*06b0*/  @!P1 BRA `(.L_x_2) ;  /* 0x0000000000d09947 */ /* 0x000fec0003800000 */
[----:B------:R-:W0:Y:S01]  /*06c0*/  LDC.64 R12, c[0x0][0x380] ;  /* 0x0000e000ff0c7b82 */ /* 0x000e220000000a00 */
[C---:B------:R-:W-:Y:S01]  /*06d0*/  IMAD.IADD R7, R0.reuse, 0x1, R3 ;  /* 0x0000000100077824 */ /* 0x040fe200078e0203 */
[----:B------:R-:W2:Y:S06]  /*06e0*/  LDCU.128 UR8, c[0x0][0x380] ;  /* 0x00007000ff0877ac */ /* 0x000eac0008000c00 */
[----:B------:R-:W3:Y:S08]  /*06f0*/  LDC.64 R14, c[0x0][0x388] ;  /* 0x0000e200ff0e7b82 */ /* 0x000ef00000000a00 */
[----:B-1----:R-:W1:Y:S01]  /*0700*/  LDC.64 R10, c[0x0][0x390] ;  /* 0x0000e400ff0a7b82 */ /* 0x002e620000000a00 */
[----:B------:R-:W-:Y:S01]  /*0710*/  IADD3 R18, P1, PT, R0, R3, RZ ;  /* 0x0000000300127210 */ /* 0x000fe20007f3e0ff */
[----:B------:R-:W4:Y:S01]  /*0720*/  LDCU.64 UR6, c[0x0][0x390] ;  /* 0x00007200ff0677ac */ /* 0x000f220008000a00 */
[----:B0-----:R-:W-:-:S06]  /*0730*/  IMAD.WIDE.U32 R12, R7, 0x4, R12 ;  /* 0x00000004070c7825 */ /* 0x001fcc00078e000c */
[----:B------:R-:W5:Y:S01]  /*0740*/  LDG.E R12, desc[UR4][R12.64] ;  /* 0x000000040c0c7981 */ /* 0x000f62000c1e1900 */
[----:B---3--:R-:W-:-:S06]  /*0750*/  IMAD.WIDE.U32 R14, R7, 0x4, R14 ;  /* 0x00000004070e7825 */ /* 0x008fcc00078e000e */
[----:B------:R-:W5:Y:S01]  /*0760*/  LDG.E R15, desc[UR4][R14.64] ;  /* 0x000000040e0f7981 */ /* 0x000f62000c1e1900 */
[----:B------:R-:W-:Y:S02]  /*0770*/  IMAD.X R9, RZ, RZ, RZ, P1 ;  /* 0x000000ffff097224 */ /* 0x000fe400008e06ff */
[----:B------:R-:W-:-:S03]  /*0780*/  IMAD.SHL.U32 R16, R18, 0x4, RZ ;  /* 0x0000000412107824 */ /* 0x000fc600078e00ff */
[----:B------:R-:W-:Y:S02]  /*0790*/  SHF.L.U64.HI R18, R18, 0x2, R9 ;  /* 0x0000000212127819 */ /* 0x000fe40000010209 */
[C---:B--2---:R-:W-:Y:S02]  /*07a0*/  IADD3 R8, P1, PT, R16.reuse, UR8, RZ ;  /* 0x0000000810087c10 */ /* 0x044fe4000ff3e0ff */
[----:B------:R-:W-:Y:S02]  /*07b0*/  IADD3 R6, P2, PT, R16, UR10, RZ ;  /* 0x0000000a10067c10 */ /* 0x000fe4000ff5e0ff */
[----:B------:R-:W-:Y:S02]  /*07c0*/  IADD3.X R9, PT, PT, R18, UR9, RZ, P1, !PT ;  /* 0x0000000912097c10 */ /* 0x000fe40008ffe4ff */
[----:B-----5:R-:W-:Y:S01]  /*07d0*/  IADD3 R17, PT, PT, R12, R15, RZ ;  /* 0x0000000f0c117210 */ /* 0x020fe20007ffe0ff */
[----:B-1----:R-:W-:Y:S01]  /*07e0*/  IMAD.WIDE.U32 R12, R7, 0x4, R10 ;  /* 0x00000004070c7825 */ /* 0x002fe200078e000a */
[----:B------:R-:W-:-:S04]  /*07f0*/  IADD3.X R7, PT, PT, R18, UR11, RZ, P2, !PT ;  /* 0x0000000b12077c10 */ /* 0x000fc800097fe4ff */
[----:B------:R0:W-:Y:S04]  /*0800*/  STG.E desc[UR4][R12.64], R17 ;  /* 0x000000110c007986 */ /* 0x0001e8000c101904 */
[----:B------:R-:W2:Y:S04]  /*0810*/  LDG.E R2, desc[UR4][R8.64+0x4] ;  /* 0x0000040408027981 */ /* 0x000ea8000c1e1900 */
[----:B------:R-:W2:Y:S01]  /*0820*/  LDG.E R15, desc[UR4][R6.64+0x4] ;  /* 0x00000404060f7981 */ /* 0x000ea2000c1e1900 */
[----:B----4-:R-:W-:-:S04]  /*0830*/  IADD3 R10, P1, PT, R16, UR6, RZ ;  /* 0x00000006100a7c10 */ /* 0x010fc8000ff3e0ff */
[----:B------:R-:W-:Y:S01]  /*0840*/  IADD3.X R11, PT, PT, R18, UR7, RZ, P1, !PT ;  /* 0x00000007120b7c10 */ /* 0x000fe20008ffe4ff */
[----:B--2---:R-:W-:-:S05]  /*0850*/  IMAD.IADD R15, R2, 0x1, R15 ;  /* 0x00000001020f7824 */ /* 0x004fca00078e020f */
[----:B------:R1:W-:Y:S04]  /*0860*/  STG.E desc[UR4][R10.64+0x4], R15 ;  /* 0x0000040f0a007986 */ /* 0x0003e8000c101904 */
[----:B------:R-:W2:Y:S04]  /*0870*/  LDG.E R2, desc[UR4][R8.64+0x8] ;  /* 0x0000080408027981 */ /* 0x000ea8000c1e1900 */
[----:B------:R-:W2:Y:S02]  /*0880*/  LDG.E R19, desc[UR4][R6.64+0x8] ;  /* 0x0000080406137981 */ /* 0x000ea4000c1e1900 */
[----:B--2---:R-:W-:-:S05]  /*0890*/  IMAD.IADD R19, R2, 0x1, R19 ;  /* 0x0000000102137824 */ /* 0x004fca00078e0213 */
[----:B------:R2:W-:Y:S04]  /*08a0*/  STG.E desc[UR4][R10.64+0x8], R19 ;  /* 0x000008130a007986 */ /* 0x0005e8000c101904 */
[----:B------:R-:W3:Y:S04]  /*08b0*/  LDG.E R2, desc[UR4][R8.64+0xc] ;  /* 0x00000c0408027981 */ /* 0x000ee8000c1e1900 */
[----:B0-----:R-:W3:Y:S02]  /*08c0*/  LDG.E R13, desc[UR4][R6.64+0xc] ;  /* 0x00000c04060d7981 */ /* 0x001ee4000c1e1900 */
[----:B---3--:R-:W-:-:S05]  /*08d0*/  IMAD.IADD R13, R2, 0x1, R13 ;  /* 0x00000001020d7824 */ /* 0x008fca00078e020d */
[----:B------:R0:W-:Y:S04]  /*08e0*/  STG.E desc[UR4][R10.64+0xc], R13 ;  /* 0x00000c0d0a007986 */ /* 0x0001e8000c101904 */
[----:B------:R-:W3:Y:S04]  /*08f0*/  LDG.E R2, desc[UR4][R8.64+0x10] ;  /* 0x0000100408027981 */ /* 0x000ee8000c1e1900 */
[----:B------:R-:W3:Y:S02]  /*0900*/  LDG.E R17, desc[UR4][R6.64+0x10] ;  /* 0x0000100406117981 */ /* 0x000ee4000c1e1900 */
[----:B---3--:R-:W-:-:S05]  /*0910*/  IADD3 R17, PT, PT, R2, R17, RZ ;  /* 0x0000001102117210 */ /* 0x008fca0007ffe0ff */
        /* <DEDUP_REMOVED lines=9> */
[----:B------:R-:W2:Y:S04]  /*09b0*/  LDG.E R2, desc[UR4][R8.64+0x1c] ;  /* 0x00001c0408027981 */ /* 0x000ea8000c1e1900 */
[----:B0-----:R-:W2:Y:S01]  /*09c0*/  LDG.E R13, desc[UR4][R6.64+0x1c] ;  /* 0x00001c04060d7981 */ /* 0x001ea2000c1e1900 */
[----:B------:R-:W-:Y:S01]  /*09d0*/  VIADD R3, R3, 0x8 ;  /* 0x0000000803037836 */ /* 0x000fe20000000000 */
[----:B--2---:R-:W-:-:S05]  /*09e0*/  IADD3 R13, PT, PT, R2, R13, RZ ;  /* 0x0000000d020d7210 */ /* 0x004fca0007ffe0ff */
[----:B------:R3:W-:Y:S02]  /*09f0*/  STG.E desc[UR4][R10.64+0x1c], R13 ;  /* 0x00001c0d0a007986 */ /* 0x0007e4000c101904 */
.L_x_2:
[----:B------:R-:W-:Y:S05]  /*0a00*/  @!P0 EXIT ;  /* 0x000000000000894d */ /* 0x000fea0003800000 */
[----:B------:R-:W-:Y:S02]  /*0a10*/  ISETP.GE.U32.AND P1, PT, R4, 0x4, PT ;  /* 0x000000040400780c */ /* 0x000fe40003f26070 */
[----:B------:R-:W-:-:S04]  /*0a20*/  LOP3.LUT R5, R5, 0x3, RZ, 0xc0, !PT ;  /* 0x0000000305057812 */ /* 0x000fc800078ec0ff */
[----:B------:R-:W-:-:S07]  /*0a30*/  ISETP.NE.AND P0, PT, R5, RZ, PT ;  /* 0x000000ff0500720c */ /* 0x000fce0003f05270 */
[----:B------:R-:W-:Y:S06]  /*0a40*/  @!P1 BRA `(.L_x_3) ;  /* 0x0000000000909947 */ /* 0x000fec0003800000 */
[----:B------:R-:W0:Y:S01]  /*0a50*/  LDC.64 R6, c[0x0][0x380] ;  /* 0x0000e000ff067b82 */ /* 0x000e220000000a00 */
[C---:B-1-3--:R-:W-:Y:S01]  /*0a60*/  IMAD.IADD R19, R0.reuse, 0x1, R3 ;  /* 0x0000000100137824 */ /* 0x04afe200078e0203 */
[----:B------:R-:W1:Y:S06]  /*0a70*/  LDCU.128 UR8, c[0x0][0x380] ;  /* 0x00007000ff0877ac */ /* 0x000e6c0008000c00 */
[----:B------:R-:W2:Y:S08]  /*0a80*/  LDC.64 R8, c[0x0][0x388] ;  /* 0x0000e200ff087b82 */ /* 0x000eb00000000a00 */
[----:B------:R-:W3:Y:S01]  /*0a90*/  LDC.64 R14, c[0x0][0x390] ;  /* 0x0000e400ff0e7b82 */ /* 0x000ee20000000a00 */
[----:B------:R-:W-:Y:S01]  /*0aa0*/  IADD3 R2, P1, PT, R0, R3, RZ ;  /* 0x0000000300027210 */ /* 0x000fe20007f3e0ff */
[----:B------:R-:W4:Y:S01]  /*0ab0*/  LDCU.64 UR6, c[0x0][0x390] ;  /* 0x00007200ff0677ac */ /* 0x000f220008000a00 */
[----:B0-----:R-:W-:-:S06]  /*0ac0*/  IMAD.WIDE.U32 R10, R19, 0x4, R6 ;  /* 0x00000004130a7825 */ /* 0x001fcc00078e0006 */
[----:B------:R-:W5:Y:S01]  /*0ad0*/  LDG.E R10, desc[UR4][R10.64] ;  /* 0x000000040a0a7981 */ /* 0x000f62000c1e1900 */
[----:B--2---:R-:W-:-:S06]  /*0ae0*/  IMAD.WIDE.U32 R12, R19, 0x4, R8 ;  /* 0x00000004130c7825 */ /* 0x004fcc00078e0008 */
[----:B------:R-:W5:Y:S01]  /*0af0*/  LDG.E R13, desc[UR4][R12.64] ;  /* 0x000000040c0d7981 */ /* 0x000f62000c1e1900 */
[----:B------:R-:W-:Y:S01]  /*0b00*/  IMAD.SHL.U32 R16, R2, 0x4, RZ ;  /* 0x0000000402107824 */ /* 0x000fe200078e00ff */
[----:B------:R-:W-:Y:S01]  /*0b10*/  IADD3.X R7, PT, PT, RZ, RZ, RZ, P1, !PT ;  /* 0x000000ffff077210 */ /* 0x000fe20000ffe4ff */
[----:B---3--:R-:W-:-:S03]  /*0b20*/  IMAD.WIDE.U32 R14, R19, 0x4, R14 ;  /* 0x00000004130e7825 */ /* 0x008fc600078e000e */
[----:B------:R-:W-:Y:S02]  /*0b30*/  SHF.L.U64.HI R4, R2, 0x2, R7 ;  /* 0x0000000202047819 */ /* 0x000fe40000010207 */
[C---:B-1----:R-:W-:Y:S02]  /*0b40*/  IADD3 R8, P1, PT, R16.reuse, UR8, RZ ;  /* 0x0000000810087c10 */ /* 0x042fe4000ff3e0ff */
[----:B------:R-:W-:Y:S02]  /*0b50*/  IADD3 R6, P2, PT, R16, UR10, RZ ;  /* 0x0000000a10067c10 */ /* 0x000fe4000ff5e0ff */
[C---:B------:R-:W-:Y:S02]  /*0b60*/  IADD3.X R9, PT, PT, R4.reuse, UR9, RZ, P1, !PT ;  /* 0x0000000904097c10 */ /* 0x040fe40008ffe4ff */
[----:B------:R-:W-:Y:S01]  /*0b70*/  IADD3.X R7, PT, PT, R4, UR11, RZ, P2, !PT ;  /* 0x0000000b04077c10 */ /* 0x000fe200097fe4ff */
[----:B-----5:R-:W-:-:S05]  /*0b80*/  IMAD.IADD R17, R10, 0x1, R13 ;  /* 0x000000010a117824 */ /* 0x020fca00078e020d */
[----:B------:R0:W-:Y:S04]  /*0b90*/  STG.E desc[UR4][R14.64], R17 ;  /* 0x000000110e007986 */ /* 0x0001e8000c101904 */
[----:B------:R-:W2:Y:S04]  /*0ba0*/  LDG.E R2, desc[UR4][R8.64+0x4] ;  /* 0x0000040408027981 */ /* 0x000ea8000c1e1900 */
[----:B------:R-:W2:Y:S01]  /*0bb0*/  LDG.E R13, desc[UR4][R6.64+0x4] ;  /* 0x00000404060d7981 */ /* 0x000ea2000c1e1900 */
[----:B----4-:R-:W-:-:S04]  /*0bc0*/  IADD3 R10, P1, PT, R16, UR6, RZ ;  /* 0x00000006100a7c10 */ /* 0x010fc8000ff3e0ff */
[----:B------:R-:W-:Y:S02]  /*0bd0*/  IADD3.X R11, PT, PT, R4, UR7, RZ, P1, !PT ;  /* 0x00000007040b7c10 */ /* 0x000fe40008ffe4ff */
[----:B--2---:R-:W-:-:S05]  /*0be0*/  IADD3 R13, PT, PT, R2, R13, RZ ;  /* 0x0000000d020d7210 */ /* 0x004fca0007ffe0ff */
[----:B------:R2:W-:Y:S04]  /*0bf0*/  STG.E desc[UR4][R10.64+0x4], R13 ;  /* 0x0000040d0a007986 */ /* 0x0005e8000c101904 */
[----:B------:R-:W3:Y:S04]  /*0c00*/  LDG.E R2, desc[UR4][R8.64+0x8] ;  /* 0x0000080408027981 */ /* 0x000ee8000c1e1900 */
[----:B------:R-:W3:Y:S02]  /*0c10*/  LDG.E R19, desc[UR4][R6.64+0x8] ;  /* 0x0000080406137981 */ /* 0x000ee4000c1e1900 */
[----:B---3--:R-:W-:-:S05]  /*0c20*/  IMAD.IADD R19, R2, 0x1, R19 ;  /* 0x0000000102137824 */ /* 0x008fca00078e0213 */
[----:B------:R2:W-:Y:S04]  /*0c30*/  STG.E desc[UR4][R10.64+0x8], R19 ;  /* 0x000008130a007986 */ /* 0x0005e8000c101904 */
[----:B------:R-:W3:Y:S04]  /*0c40*/  LDG.E R2, desc[UR4][R8.64+0xc] ;  /* 0x00000c0408027981 */ /* 0x000ee8000c1e1900 */
[----:B0-----:R-:W3:Y:S01]  /*0c50*/  LDG.E R15, desc[UR4][R6.64+0xc] ;  /* 0x00000c04060f7981 */ /* 0x001ee2000c1e1900 */
[----:B------:R-:W-:Y:S01]  /*0c60*/  IADD3 R3, PT, PT, R3, 0x4, RZ ;  /* 0x0000000403037810 */ /* 0x000fe20007ffe0ff */
[----:B---3--:R-:W-:-:S05]  /*0c70*/  IMAD.IADD R15, R2, 0x1, R15 ;  /* 0x00000001020f7824 */ /* 0x008fca00078e020f */
[----:B------:R2:W-:Y:S02]  /*0c80*/  STG.E desc[UR4][R10.64+0xc], R15 ;  /* 0x00000c0f0a007986 */ /* 0x0005e4000c101904 */
.L_x_3:
[----:B------:R-:W-:Y:S05]  /*0c90*/  @!P0 EXIT ;  /* 0x000000000000894d */ /* 0x000fea0003800000 */
[----:B------:R-:W0:Y:S01]  /*0ca0*/  LDC.64 R6, c[0x0][0x390] ;  /* 0x0000e400ff067b82 */ /* 0x000e220000000a00 */
[----:B--23--:R-:W-:Y:S02]  /*0cb0*/  IMAD.IADD R13, R0, 0x1, R3 ;  /* 0x00000001000d7824 */ /* 0x00cfe400078e0203 */
[----:B------:R-:W-:-:S05]  /*0cc0*/  IMAD.MOV R0, RZ, RZ, -R5 ;  /* 0x000000ffff007224 */ /* 0x000fca00078e0a05 */
[----:B------:R-:W2:Y:S08]  /*0cd0*/  LDC.64 R8, c[0x0][0x388] ;  /* 0x0000e200ff087b82 */ /* 0x000eb00000000a00 */
[----:B-1----:R-:W1:Y:S01]  /*0ce0*/  LDC.64 R10, c[0x0][0x380] ;  /* 0x0000e000ff0a7b82 */ /* 0x002e620000000a00 */
[----:B0-----:R-:W-:-:S04]  /*0cf0*/  IMAD.WIDE.U32 R2, R13, 0x4, R6 ;  /* 0x000000040d027825 */ /* 0x001fc800078e0006 */
[----:B--2---:R-:W-:-:S04]  /*0d00*/  IMAD.WIDE.U32 R6, R13, 0x4, R8 ;  /* 0x000000040d067825 */ /* 0x004fc800078e0008 */
[----:B-1----:R-:W-:Y:S01]  /*0d10*/  IMAD.WIDE.U32 R8, R13, 0x4, R10 ;  /* 0x000000040d087825 */ /* 0x002fe200078e000a */
[----:B------:R-:W-:-:S03]  /*0d20*/  MOV R13, R3 ;  /* 0x00000003000d7202 */ /* 0x000fc60000000f00 */
[----:B------:R-:W-:Y:S02]  /*0d30*/  IMAD.MOV.U32 R10, RZ, RZ, R2 ;  /* 0x000000ffff0a7224 */ /* 0x000fe400078e0002 */
[----:B------:R-:W-:-:S07]  /*0d40*/  IMAD.MOV.U32 R11, RZ, RZ, R7 ;  /* 0x000000ffff0b7224 */ /* 0x000fce00078e0007 */
.L_x_4:
[----:B0-----:R-:W-:Y:S01]  /*0d50*/  MOV R2, R8 ;  /* 0x0000000800027202 */ /* 0x001fe20000000f00 */
[----:B------:R-:W-:Y:S01]  /*0d60*/  IMAD.MOV.U32 R3, RZ, RZ, R9 ;  /* 0x000000ffff037224 */ /* 0x000fe200078e0009 */
[----:B------:R-:W-:Y:S01]  /*0d70*/  MOV R5, R11 ;  /* 0x0000000b00057202 */ /* 0x000fe20000000f00 */
[----:B------:R-:W-:-:S03]  /*0d80*/  IMAD.MOV.U32 R4, RZ, RZ, R6 ;  /* 0x000000ffff047224 */ /* 0x000fc600078e0006 */
[----:B------:R0:W2:Y:S04]  /*0d90*/  LDG.E R2, desc[UR4][R2.64] ;  /* 0x0000000402027981 */ /* 0x0000a8000c1e1900 */
[----:B------:R-:W2:Y:S01]  /*0da0*/  LDG.E R5, desc[UR4][R4.64] ;  /* 0x0000000404057981 */ /* 0x000ea2000c1e1900 */
[----:B------:R-:W-:Y:S01]  /*0db0*/  VIADD R0, R0, 0x1 ;  /* 0x0000000100007836 */ /* 0x000fe20000000000 */
[----:B------:R-:W-:Y:S02]  /*0dc0*/  IADD3 R8, P3, PT, R8, 0x4, RZ ;  /* 0x0000000408087810 */ /* 0x000fe40007f7e0ff */
[----:B------:R-:W-:Y:S02]  /*0dd0*/  IADD3 R6, P2, PT, R6, 0x4, RZ ;  /* 0x0000000406067810 */ /* 0x000fe40007f5e0ff */
[----:B------:R-:W-:Y:S01]  /*0de0*/  ISETP.NE.AND P0, PT, R0, RZ, PT ;  /* 0x000000ff0000720c */ /* 0x000fe20003f05270 */
[----:B------:R-:W-:Y:S01]  /*0df0*/  IMAD.X R9, RZ, RZ, R9, P3 ;  /* 0x000000ffff097224 */ /* 0x000fe200018e0609 */
[----:B0-----:R-:W-:-:S02]  /*0e00*/  MOV R3, R13 ;  /* 0x0000000d00037202 */ /* 0x001fc40000000f00 */
[----:B------:R-:W-:Y:S01]  /*0e10*/  IADD3.X R11, PT, PT, RZ, R11, RZ, P2, !PT ;  /* 0x0000000bff0b7210 */ /* 0x000fe200017fe4ff */
[----:B--2---:R-:W-:Y:S02]  /*0e20*/  IMAD.IADD R7, R2, 0x1, R5 ;  /* 0x0000000102077824 */ /* 0x004fe400078e0205 */
[----:B------:R-:W-:Y:S01]  /*0e30*/  IMAD.MOV.U32 R2, RZ, RZ, R10 ;  /* 0x000000ffff027224 */ /* 0x000fe200078e000a */
[----:B------:R-:W-:-:S04]  /*0e40*/  IADD3 R10, P1, PT, R10, 0x4, RZ ;  /* 0x000000040a0a7810 */ /* 0x000fc80007f3e0ff */
[----:B------:R0:W-:Y:S01]  /*0e50*/  STG.E desc[UR4][R2.64], R7 ;  /* 0x0000000702007986 */ /* 0x0001e2000c101904 */
[----:B------:R-:W-:Y:S01]  /*0e60*/  IMAD.X R13, RZ, RZ, R13, P1 ;  /* 0x000000ffff0d7224 */ /* 0x000fe200008e060d */
[----:B------:R-:W-:Y:S07]  /*0e70*/  @P0 BRA `(.L_x_4) ;  /* 0xfffffffc00b40947 */ /* 0x000fee000383ffff */
[----:B------:R-:W-:Y:S05]  /*0e80*/  EXIT ;  /* 0x000000000000794d */ /* 0x000fea0003800000 */
.L_x_5:
[----:B------:R-:W-:-:S00]  /*0e90*/  BRA `(.L_x_5) ;  /* 0xfffffffc00fc7947 */ /* 0x000fc0000383ffff */
[----:B------:R-:W-:-:S00]  /*0ea0*/  NOP ;  /* 0x0000000000007918 */ /* 0x000fc00000000000 */
        /* <DEDUP_REMOVED lines=13> */
.L_x_6:


//--------------------- .nv.shared.reserved.0     --------------------------
	.section	.nv.shared.reserved.0,"aw",@nobits
	.weak		__nv_reservedSMEM_offset_0_alias
	.size		__nv_reservedSMEM_offset_0_alias, 0, 64
	.other		__nv_reservedSMEM_offset_0_alias,@"STO_CUDA_RESERVED_SHARED STV_DEFAULT"
__nv_reservedSMEM_offset_0_alias:
	.zero		0
	.zero		64


//--------------------- .nv.constant0._Z9matAddRowPiS_S_ii --------------------------
	.section	.nv.constant0._Z9matAddRowPiS_S_ii,"a",@progbits
	.sectionflags	@""
	.align	4
.nv.constant0._Z9matAddRowPiS_S_ii:
	.zero		928


//--------------------- SYMBOLS --------------------------

	.type		.nv.reservedSmem.offset0,@object
	.size		.nv.reservedSmem.offset0,0x4
